//
// Generated by NVIDIA NVVM Compiler
//
// Compiler Build ID: CL-36424714
// Cuda compilation tools, release 13.0, V13.0.88
// Based on NVVM 20.0.0
//

.version 9.0
.target sm_100
.address_size 64

	// .globl	_Z7kernel1iiifPK6__halfS1_fPf

.visible .entry _Z7kernel1iiifPK6__halfS1_fPf(
	.param .u32 _Z7kernel1iiifPK6__halfS1_fPf_param_0,
	.param .u32 _Z7kernel1iiifPK6__halfS1_fPf_param_1,
	.param .u32 _Z7kernel1iiifPK6__halfS1_fPf_param_2,
	.param .f32 _Z7kernel1iiifPK6__halfS1_fPf_param_3,
	.param .u64 .ptr .align 1 _Z7kernel1iiifPK6__halfS1_fPf_param_4,
	.param .u64 .ptr .align 1 _Z7kernel1iiifPK6__halfS1_fPf_param_5,
	.param .f32 _Z7kernel1iiifPK6__halfS1_fPf_param_6,
	.param .u64 .ptr .align 1 _Z7kernel1iiifPK6__halfS1_fPf_param_7
)
{
	.reg .pred 	%p<13>;
	.reg .b16 	%rs<31>;
	.reg .b32 	%r<92>;
	.reg .b32 	%f<73>;
	.reg .b64 	%rd<70>;

	ld.param.u32 	%r46, [_Z7kernel1iiifPK6__halfS1_fPf_param_0];
	ld.param.u32 	%r44, [_Z7kernel1iiifPK6__halfS1_fPf_param_1];
	ld.param.u32 	%r45, [_Z7kernel1iiifPK6__halfS1_fPf_param_2];
	ld.param.f32 	%f13, [_Z7kernel1iiifPK6__halfS1_fPf_param_3];
	ld.param.u64 	%rd4, [_Z7kernel1iiifPK6__halfS1_fPf_param_4];
	ld.param.u64 	%rd5, [_Z7kernel1iiifPK6__halfS1_fPf_param_5];
	ld.param.f32 	%f14, [_Z7kernel1iiifPK6__halfS1_fPf_param_6];
	cvta.to.global.u64 	%rd1, %rd5;
	cvta.to.global.u64 	%rd2, %rd4;
	mov.u32 	%r47, %ctaid.y;
	mov.u32 	%r48, %ntid.y;
	mov.u32 	%r49, %tid.y;
	mad.lo.s32 	%r1, %r47, %r48, %r49;
	mov.u32 	%r50, %ctaid.x;
	mov.u32 	%r51, %ntid.x;
	mul.lo.s32 	%r2, %r50, %r51;
	mov.u32 	%r3, %tid.x;
	add.s32 	%r4, %r2, %r3;
	setp.ge.u32 	%p1, %r1, %r46;
	setp.ge.u32 	%p2, %r4, %r44;
	or.pred  	%p3, %p1, %p2;
	@%p3 bra 	$L__BB0_14;
	setp.lt.s32 	%p4, %r45, 1;
	mov.f32 	%f72, 0f00000000;
	@%p4 bra 	$L__BB0_13;
	mul.lo.s32 	%r5, %r45, %r1;
	and.b32  	%r6, %r45, 7;
	setp.lt.u32 	%p5, %r45, 8;
	mov.f32 	%f72, 0f00000000;
	mov.b32 	%r90, 0;
	@%p5 bra 	$L__BB0_5;
	and.b32  	%r90, %r45, 2147483640;
	neg.s32 	%r88, %r90;
	add.s32 	%r53, %r3, %r44;
	add.s32 	%r87, %r53, %r2;
	shl.b32 	%r10, %r44, 3;
	shl.b32 	%r54, %r44, 1;
	add.s32 	%r86, %r4, %r54;
	mad.lo.s32 	%r85, %r44, 3, %r4;
	shl.b32 	%r55, %r44, 2;
	add.s32 	%r84, %r4, %r55;
	mad.lo.s32 	%r83, %r44, 5, %r4;
	mad.lo.s32 	%r82, %r44, 6, %r4;
	mad.lo.s32 	%r81, %r44, 7, %r4;
	add.s32 	%r79, %r5, 3;
	mov.f32 	%f72, 0f00000000;
	mov.u32 	%r80, %r4;
$L__BB0_4:
	.pragma "nounroll";
	add.s32 	%r56, %r79, -3;
	mul.wide.u32 	%rd6, %r56, 2;
	add.s64 	%rd7, %rd2, %rd6;
	ld.global.u16 	%rs1, [%rd7];
	// begin inline asm
	{  cvt.f32.f16 %f19, %rs1;}

	// end inline asm
	mul.wide.u32 	%rd8, %r80, 2;
	add.s64 	%rd9, %rd1, %rd8;
	ld.global.u16 	%rs2, [%rd9];
	// begin inline asm
	{  cvt.f32.f16 %f20, %rs2;}

	// end inline asm
	fma.rn.f32 	%f35, %f19, %f20, %f72;
	add.s32 	%r57, %r79, -2;
	mul.wide.u32 	%rd10, %r57, 2;
	add.s64 	%rd11, %rd2, %rd10;
	ld.global.u16 	%rs3, [%rd11];
	// begin inline asm
	{  cvt.f32.f16 %f21, %rs3;}

	// end inline asm
	mul.wide.u32 	%rd12, %r87, 2;
	add.s64 	%rd13, %rd1, %rd12;
	ld.global.u16 	%rs4, [%rd13];
	// begin inline asm
	{  cvt.f32.f16 %f22, %rs4;}

	// end inline asm
	fma.rn.f32 	%f36, %f21, %f22, %f35;
	add.s32 	%r58, %r79, -1;
	mul.wide.u32 	%rd14, %r58, 2;
	add.s64 	%rd15, %rd2, %rd14;
	ld.global.u16 	%rs5, [%rd15];
	// begin inline asm
	{  cvt.f32.f16 %f23, %rs5;}

	// end inline asm
	mul.wide.u32 	%rd16, %r86, 2;
	add.s64 	%rd17, %rd1, %rd16;
	ld.global.u16 	%rs6, [%rd17];
	// begin inline asm
	{  cvt.f32.f16 %f24, %rs6;}

	// end inline asm
	fma.rn.f32 	%f37, %f23, %f24, %f36;
	add.s32 	%r59, %r79, 4;
	mul.wide.u32 	%rd18, %r79, 2;
	add.s64 	%rd19, %rd2, %rd18;
	ld.global.u16 	%rs7, [%rd19];
	// begin inline asm
	{  cvt.f32.f16 %f25, %rs7;}

	// end inline asm
	mul.wide.u32 	%rd20, %r85, 2;
	add.s64 	%rd21, %rd1, %rd20;
	ld.global.u16 	%rs8, [%rd21];
	// begin inline asm
	{  cvt.f32.f16 %f26, %rs8;}

	// end inline asm
	fma.rn.f32 	%f38, %f25, %f26, %f37;
	add.s32 	%r60, %r79, 1;
	mul.wide.u32 	%rd22, %r60, 2;
	add.s64 	%rd23, %rd2, %rd22;
	ld.global.u16 	%rs9, [%rd23];
	// begin inline asm
	{  cvt.f32.f16 %f27, %rs9;}

	// end inline asm
	mul.wide.u32 	%rd24, %r84, 2;
	add.s64 	%rd25, %rd1, %rd24;
	ld.global.u16 	%rs10, [%rd25];
	// begin inline asm
	{  cvt.f32.f16 %f28, %rs10;}

	// end inline asm
	fma.rn.f32 	%f39, %f27, %f28, %f38;
	add.s32 	%r61, %r79, 2;
	mul.wide.u32 	%rd26, %r61, 2;
	add.s64 	%rd27, %rd2, %rd26;
	ld.global.u16 	%rs11, [%rd27];
	// begin inline asm
	{  cvt.f32.f16 %f29, %rs11;}

	// end inline asm
	mul.wide.u32 	%rd28, %r83, 2;
	add.s64 	%rd29, %rd1, %rd28;
	ld.global.u16 	%rs12, [%rd29];
	// begin inline asm
	{  cvt.f32.f16 %f30, %rs12;}

	// end inline asm
	fma.rn.f32 	%f40, %f29, %f30, %f39;
	add.s32 	%r62, %r79, 3;
	mul.wide.u32 	%rd30, %r62, 2;
	add.s64 	%rd31, %rd2, %rd30;
	ld.global.u16 	%rs13, [%rd31];
	// begin inline asm
	{  cvt.f32.f16 %f31, %rs13;}

	// end inline asm
	mul.wide.u32 	%rd32, %r82, 2;
	add.s64 	%rd33, %rd1, %rd32;
	ld.global.u16 	%rs14, [%rd33];
	// begin inline asm
	{  cvt.f32.f16 %f32, %rs14;}

	// end inline asm
	fma.rn.f32 	%f41, %f31, %f32, %f40;
	mul.wide.u32 	%rd34, %r59, 2;
	add.s64 	%rd35, %rd2, %rd34;
	ld.global.u16 	%rs15, [%rd35];
	// begin inline asm
	{  cvt.f32.f16 %f33, %rs15;}

	// end inline asm
	mul.wide.u32 	%rd36, %r81, 2;
	add.s64 	%rd37, %rd1, %rd36;
	ld.global.u16 	%rs16, [%rd37];
	// begin inline asm
	{  cvt.f32.f16 %f34, %rs16;}

	// end inline asm
	fma.rn.f32 	%f72, %f33, %f34, %f41;
	add.s32 	%r88, %r88, 8;
	add.s32 	%r87, %r87, %r10;
	add.s32 	%r86, %r86, %r10;
	add.s32 	%r85, %r85, %r10;
	add.s32 	%r84, %r84, %r10;
	add.s32 	%r83, %r83, %r10;
	add.s32 	%r82, %r82, %r10;
	add.s32 	%r81, %r81, %r10;
	add.s32 	%r80, %r80, %r10;
	add.s32 	%r79, %r79, 8;
	setp.ne.s32 	%p6, %r88, 0;
	@%p6 bra 	$L__BB0_4;
$L__BB0_5:
	setp.eq.s32 	%p7, %r6, 0;
	@%p7 bra 	$L__BB0_13;
	and.b32  	%r39, %r45, 3;
	setp.lt.u32 	%p8, %r6, 4;
	@%p8 bra 	$L__BB0_8;
	add.s32 	%r63, %r90, %r5;
	mul.wide.u32 	%rd38, %r63, 2;
	add.s64 	%rd39, %rd2, %rd38;
	ld.global.u16 	%rs17, [%rd39];
	// begin inline asm
	{  cvt.f32.f16 %f43, %rs17;}

	// end inline asm
	mad.lo.s32 	%r64, %r90, %r44, %r4;
	mul.wide.u32 	%rd40, %r64, 2;
	add.s64 	%rd41, %rd1, %rd40;
	ld.global.u16 	%rs18, [%rd41];
	// begin inline asm
	{  cvt.f32.f16 %f44, %rs18;}

	// end inline asm
	fma.rn.f32 	%f51, %f43, %f44, %f72;
	add.s32 	%r65, %r63, 1;
	mul.wide.u32 	%rd42, %r65, 2;
	add.s64 	%rd43, %rd2, %rd42;
	ld.global.u16 	%rs19, [%rd43];
	// begin inline asm
	{  cvt.f32.f16 %f45, %rs19;}

	// end inline asm
	add.s32 	%r66, %r64, %r44;
	mul.wide.u32 	%rd44, %r66, 2;
	add.s64 	%rd45, %rd1, %rd44;
	ld.global.u16 	%rs20, [%rd45];
	// begin inline asm
	{  cvt.f32.f16 %f46, %rs20;}

	// end inline asm
	fma.rn.f32 	%f52, %f45, %f46, %f51;
	add.s32 	%r67, %r63, 2;
	mul.wide.u32 	%rd46, %r67, 2;
	add.s64 	%rd47, %rd2, %rd46;
	ld.global.u16 	%rs21, [%rd47];
	// begin inline asm
	{  cvt.f32.f16 %f47, %rs21;}

	// end inline asm
	add.s32 	%r68, %r66, %r44;
	mul.wide.u32 	%rd48, %r68, 2;
	add.s64 	%rd49, %rd1, %rd48;
	ld.global.u16 	%rs22, [%rd49];
	// begin inline asm
	{  cvt.f32.f16 %f48, %rs22;}

	// end inline asm
	fma.rn.f32 	%f53, %f47, %f48, %f52;
	add.s32 	%r69, %r63, 3;
	mul.wide.u32 	%rd50, %r69, 2;
	add.s64 	%rd51, %rd2, %rd50;
	ld.global.u16 	%rs23, [%rd51];
	// begin inline asm
	{  cvt.f32.f16 %f49, %rs23;}

	// end inline asm
	add.s32 	%r70, %r68, %r44;
	mul.wide.u32 	%rd52, %r70, 2;
	add.s64 	%rd53, %rd1, %rd52;
	ld.global.u16 	%rs24, [%rd53];
	// begin inline asm
	{  cvt.f32.f16 %f50, %rs24;}

	// end inline asm
	fma.rn.f32 	%f72, %f49, %f50, %f53;
	add.s32 	%r90, %r90, 4;
$L__BB0_8:
	setp.eq.s32 	%p9, %r39, 0;
	@%p9 bra 	$L__BB0_13;
	setp.eq.s32 	%p10, %r39, 1;
	@%p10 bra 	$L__BB0_11;
	add.s32 	%r71, %r90, %r5;
	mul.wide.u32 	%rd54, %r71, 2;
	add.s64 	%rd55, %rd2, %rd54;
	ld.global.u16 	%rs25, [%rd55];
	// begin inline asm
	{  cvt.f32.f16 %f55, %rs25;}

	// end inline asm
	mad.lo.s32 	%r72, %r90, %r44, %r4;
	mul.wide.u32 	%rd56, %r72, 2;
	add.s64 	%rd57, %rd1, %rd56;
	ld.global.u16 	%rs26, [%rd57];
	// begin inline asm
	{  cvt.f32.f16 %f56, %rs26;}

	// end inline asm
	fma.rn.f32 	%f59, %f55, %f56, %f72;
	add.s32 	%r73, %r71, 1;
	mul.wide.u32 	%rd58, %r73, 2;
	add.s64 	%rd59, %rd2, %rd58;
	ld.global.u16 	%rs27, [%rd59];
	// begin inline asm
	{  cvt.f32.f16 %f57, %rs27;}

	// end inline asm
	add.s32 	%r74, %r72, %r44;
	mul.wide.u32 	%rd60, %r74, 2;
	add.s64 	%rd61, %rd1, %rd60;
	ld.global.u16 	%rs28, [%rd61];
	// begin inline asm
	{  cvt.f32.f16 %f58, %rs28;}

	// end inline asm
	fma.rn.f32 	%f72, %f57, %f58, %f59;
	add.s32 	%r90, %r90, 2;
$L__BB0_11:
	and.b32  	%r75, %r45, 1;
	setp.eq.b32 	%p11, %r75, 1;
	not.pred 	%p12, %p11;
	@%p12 bra 	$L__BB0_13;
	add.s32 	%r76, %r90, %r5;
	mul.wide.u32 	%rd62, %r76, 2;
	add.s64 	%rd63, %rd2, %rd62;
	ld.global.u16 	%rs29, [%rd63];
	// begin inline asm
	{  cvt.f32.f16 %f60, %rs29;}

	// end inline asm
	mad.lo.s32 	%r77, %r90, %r44, %r4;
	mul.wide.u32 	%rd64, %r77, 2;
	add.s64 	%rd65, %rd1, %rd64;
	ld.global.u16 	%rs30, [%rd65];
	// begin inline asm
	{  cvt.f32.f16 %f61, %rs30;}

	// end inline asm
	fma.rn.f32 	%f72, %f60, %f61, %f72;
$L__BB0_13:
	ld.param.u64 	%rd69, [_Z7kernel1iiifPK6__halfS1_fPf_param_7];
	mad.lo.s32 	%r78, %r44, %r1, %r4;
	cvta.to.global.u64 	%rd66, %rd69;
	mul.wide.u32 	%rd67, %r78, 4;
	add.s64 	%rd68, %rd66, %rd67;
	ld.global.f32 	%f62, [%rd68];
	mul.f32 	%f63, %f14, %f62;
	fma.rn.f32 	%f64, %f13, %f72, %f63;
	st.global.f32 	[%rd68], %f64;
$L__BB0_14:
	ret;

}


// ===== COMPILED SASS (sm_100) =====

	.target	sm_100

	.elftype	@"ET_EXEC"


//--------------------- .note.nv.tkinfo           --------------------------
	.section	.note.nv.tkinfo,"",@"SHT_NOTE"
	.sectionflags	@"SHF_NOTE_NV_TKINFO"
	.tkinfo
        /*0018*/ 	.word	0x00000002
        /*0030*/ 	.string	""
        /*0030*/ 	.string	"ptxas"
        /*0030*/ 	.string	"Cuda compilation tools, release 13.0, V13.0.88"
        /*0030*/ 	.string	"Build cuda_13.0.r13.0/compiler.36424714_0"
        /*0030*/ 	.string	"-arch sm_100 -m 64 "



//--------------------- .note.nv.cuinfo           --------------------------
	.section	.note.nv.cuinfo,"",@"SHT_NOTE"
	.sectionflags	@"SHF_NOTE_NV_CUINFO"
        /*0018*/ 	.short	0x0002
        /*001a*/ 	.short	0x0064
        /*001c*/ 	.short	0x0082
	.zero		2


//--------------------- .nv.info                  --------------------------
	.section	.nv.info,"",@"SHT_CUDA_INFO"
	.align	4


	//----- nvinfo : EIATTR_REGCOUNT
	.align		4
        /*0000*/ 	.byte	0x04, 0x2f
        /*0002*/ 	.short	(.L_1 - .L_0)
	.align		4
.L_0:
        /*0004*/ 	.word	index@(_Z7kernel1iiifPK6__halfS1_fPf)
        /*0008*/ 	.word	0x00000020


	//----- nvinfo : EIATTR_FRAME_SIZE
	.align		4
.L_1:
        /*000c*/ 	.byte	0x04, 0x11
        /*000e*/ 	.short	(.L_3 - .L_2)
	.align		4
.L_2:
        /*0010*/ 	.word	index@(_Z7kernel1iiifPK6__halfS1_fPf)
        /*0014*/ 	.word	0x00000000


	//----- nvinfo : EIATTR_MIN_STACK_SIZE
	.align		4
.L_3:
        /*0018*/ 	.byte	0x04, 0x12
        /*001a*/ 	.short	(.L_5 - .L_4)
	.align		4
.L_4:
        /*001c*/ 	.word	index@(_Z7kernel1iiifPK6__halfS1_fPf)
        /*0020*/ 	.word	0x00000000
.L_5:


//--------------------- .nv.compat                --------------------------
	.section	.nv.compat,"",@"SHT_CUDA_COMPAT_INFO"
	.align	4
        /*0000*/ 	.byte	0x02, 0x09, 0x00, 0x00, 0x02, 0x02, 0x01, 0x00, 0x02, 0x05, 0x05, 0x00, 0x03, 0x07, 0x01, 0x01
        /*0010*/ 	.byte	0x02, 0x03, 0x00, 0x00, 0x02, 0x06, 0x01, 0x00, 0x04, 0x0b, 0x08, 0x00, 0x09, 0x00, 0x00, 0x00
        /*0020*/ 	.byte	0x00, 0x00, 0x00, 0x00


//--------------------- .nv.info._Z7kernel1iiifPK6__halfS1_fPf --------------------------
	.section	.nv.info._Z7kernel1iiifPK6__halfS1_fPf,"",@"SHT_CUDA_INFO"
	.sectionflags	@""
	.align	4


	//----- nvinfo : EIATTR_CUDA_API_VERSION
	.align		4
        /*0000*/ 	.byte	0x04, 0x37
        /*0002*/ 	.short	(.L_7 - .L_6)
.L_6:
        /*0004*/ 	.word	0x00000082


	//----- nvinfo : EIATTR_KPARAM_INFO
	.align		4
.L_7:
        /*0008*/ 	.byte	0x04, 0x17
        /*000a*/ 	.short	(.L_9 - .L_8)
.L_8:
        /*000c*/ 	.word	0x00000000
        /*0010*/ 	.short	0x0007
        /*0012*/ 	.short	0x0028
        /*0014*/ 	.byte	0x00, 0xf5, 0x21, 0x00


	//----- nvinfo : EIATTR_KPARAM_INFO
	.align		4
.L_9:
        /*0018*/ 	.byte	0x04, 0x17
        /*001a*/ 	.short	(.L_11 - .L_10)
.L_10:
        /*001c*/ 	.word	0x00000000
        /*0020*/ 	.short	0x0006
        /*0022*/ 	.short	0x0020
        /*0024*/ 	.byte	0x00, 0xf0, 0x11, 0x00


	//----- nvinfo : EIATTR_KPARAM_INFO
	.align		4
.L_11:
        /*0028*/ 	.byte	0x04, 0x17
        /*002a*/ 	.short	(.L_13 - .L_12)
.L_12:
        /*002c*/ 	.word	0x00000000
        /*0030*/ 	.short	0x0005
        /*0032*/ 	.short	0x0018
        /*0034*/ 	.byte	0x00, 0xf5, 0x21, 0x00


	//----- nvinfo : EIATTR_KPARAM_INFO
	.align		4
.L_13:
        /*0038*/ 	.byte	0x04, 0x17
        /*003a*/ 	.short	(.L_15 - .L_14)
.L_14:
        /*003c*/ 	.word	0x00000000
        /*0040*/ 	.short	0x0004
        /*0042*/ 	.short	0x0010
        /*0044*/ 	.byte	0x00, 0xf5, 0x21, 0x00


	//----- nvinfo : EIATTR_KPARAM_INFO
	.align		4
.L_15:
        /*0048*/ 	.byte	0x04, 0x17
        /*004a*/ 	.short	(.L_17 - .L_16)
.L_16:
        /*004c*/ 	.word	0x00000000
        /*0050*/ 	.short	0x0003
        /*0052*/ 	.short	0x000c
        /*0054*/ 	.byte	0x00, 0xf0, 0x11, 0x00


	//----- nvinfo : EIATTR_KPARAM_INFO
	.align		4
.L_17:
        /*0058*/ 	.byte	0x04, 0x17
        /*005a*/ 	.short	(.L_19 - .L_18)
.L_18:
        /*005c*/ 	.word	0x00000000
        /*0060*/ 	.short	0x0002
        /*0062*/ 	.short	0x0008
        /*0064*/ 	.byte	0x00, 0xf0, 0x11, 0x00


	//----- nvinfo : EIATTR_KPARAM_INFO
	.align		4
.L_19:
        /*0068*/ 	.byte	0x04, 0x17
        /*006a*/ 	.short	(.L_21 - .L_20)
.L_20:
        /*006c*/ 	.word	0x00000000
        /*0070*/ 	.short	0x0001
        /*0072*/ 	.short	0x0004
        /*0074*/ 	.byte	0x00, 0xf0, 0x11, 0x00


	//----- nvinfo : EIATTR_KPARAM_INFO
	.align		4
.L_21:
        /*0078*/ 	.byte	0x04, 0x17
        /*007a*/ 	.short	(.L_23 - .L_22)
.L_22:
        /*007c*/ 	.word	0x00000000
        /*0080*/ 	.short	0x0000
        /*0082*/ 	.short	0x0000
        /*0084*/ 	.byte	0x00, 0xf0, 0x11, 0x00


	//----- nvinfo : EIATTR_SPARSE_MMA_MASK
	.align		4
.L_23:
        /*0088*/ 	.byte	0x03, 0x50
        /*008a*/ 	.short	0x0000


	//----- nvinfo : EIATTR_MAXREG_COUNT
	.align		4
        /*008c*/ 	.byte	0x03, 0x1b
        /*008e*/ 	.short	0x00ff


	//----- nvinfo : EIATTR_MERCURY_ISA_VERSION
	.align		4
        /*0090*/ 	.byte	0x03, 0x5f
        /*0092*/ 	.short	0x0101


	//----- nvinfo : EIATTR_VRC_CTA_INIT_COUNT
	.align		4
        /*0094*/ 	.byte	0x02, 0x4a
	.zero		1
	.zero		1


	//----- nvinfo : EIATTR_EXIT_INSTR_OFFSETS
	.align		4
        /*0098*/ 	.byte	0x04, 0x1c
        /*009a*/ 	.short	(.L_25 - .L_24)


	//   ....[0]....
.L_24:
        /*009c*/ 	.word	0x000000d0


	//   ....[1]....
        /*00a0*/ 	.word	0x00000cb0


	//----- nvinfo : EIATTR_CBANK_PARAM_SIZE
	.align		4
.L_25:
        /*00a4*/ 	.byte	0x03, 0x19
        /*00a6*/ 	.short	0x0030


	//----- nvinfo : EIATTR_PARAM_CBANK
	.align		4
        /*00a8*/ 	.byte	0x04, 0x0a
        /*00aa*/ 	.short	(.L_27 - .L_26)
	.align		4
.L_26:
        /*00ac*/ 	.word	index@(.nv.constant0._Z7kernel1iiifPK6__halfS1_fPf)
        /*00b0*/ 	.short	0x0380
        /*00b2*/ 	.short	0x0030


	//----- nvinfo : EIATTR_SW_WAR
	.align		4
.L_27:
        /*00b4*/ 	.byte	0x04, 0x36
        /*00b6*/ 	.short	(.L_29 - .L_28)
.L_28:
        /*00b8*/ 	.word	0x00000008
.L_29:


//--------------------- .nv.callgraph             --------------------------
	.section	.nv.callgraph,"",@"SHT_CUDA_CALLGRAPH"
	.align	4
	.sectionentsize	8
	.align		4
        /*0000*/ 	.word	0x00000000
	.align		4
        /*0004*/ 	.word	0xffffffff
	.align		4
        /*0008*/ 	.word	0x00000000
	.align		4
        /*000c*/ 	.word	0xfffffffe
	.align		4
        /*0010*/ 	.word	0x00000000
	.align		4
        /*0014*/ 	.word	0xfffffffd
	.align		4
        /*0018*/ 	.word	0x00000000
	.align		4
        /*001c*/ 	.word	0xfffffffc


//--------------------- .text._Z7kernel1iiifPK6__halfS1_fPf --------------------------
	.section	.text._Z7kernel1iiifPK6__halfS1_fPf,"ax",@progbits
	.align	128
        .global         _Z7kernel1iiifPK6__halfS1_fPf
        .type           _Z7kernel1iiifPK6__halfS1_fPf,@function
        .size           _Z7kernel1iiifPK6__halfS1_fPf,(.L_x_5 - _Z7kernel1iiifPK6__halfS1_fPf)
        .other          _Z7kernel1iiifPK6__halfS1_fPf,@"STO_CUDA_ENTRY STV_DEFAULT"
_Z7kernel1iiifPK6__halfS1_fPf:
.text._Z7kernel1iiifPK6__halfS1_fPf:
[----:B------:R-:W-:Y:S01]  /*0000*/  LDC R1, c[0x0][0x37c] ;  /* 0x0000df00ff017b82 */ /* 0x000fe20000000800 */
[----:B------:R-:W0:Y:S07]  /*0010*/  S2R R8, SR_TID.X ;  /* 0x0000000000087919 */ /* 0x000e2e0000002100 */
[----:B------:R-:W1:Y:S01]  /*0020*/  S2UR UR4, SR_CTAID.X ;  /* 0x00000000000479c3 */ /* 0x000e620000002500 */
[----:B------:R-:W2:Y:S07]  /*0030*/  S2R R2, SR_TID.Y ;  /* 0x0000000000027919 */ /* 0x000eae0000002200 */
[----:B------:R-:W2:Y:S01]  /*0040*/  LDC R3, c[0x0][0x364] ;  /* 0x0000d900ff037b82 */ /* 0x000ea20000000800 */
[----:B------:R-:W1:Y:S07]  /*0050*/  LDCU UR5, c[0x0][0x360] ;  /* 0x00006c00ff0577ac */ /* 0x000e6e0008000800 */
[----:B------:R-:W2:Y:S08]  /*0060*/  S2UR UR6, SR_CTAID.Y ;  /* 0x00000000000679c3 */ /* 0x000eb00000002600 */
[----:B------:R-:W3:Y:S01]  /*0070*/  LDC.64 R4, c[0x0][0x380] ;  /* 0x0000e000ff047b82 */ /* 0x000ee20000000a00 */
[----:B-1----:R-:W-:-:S06]  /*0080*/  UIMAD UR4, UR4, UR5, URZ ;  /* 0x00000005040472a4 */ /* 0x002fcc000f8e02ff */
[----:B0-----:R-:W-:Y:S01]  /*0090*/  IADD3 R0, PT, PT, R8, UR4, RZ ;  /* 0x0000000408007c10 */ /* 0x001fe2000fffe0ff */
[----:B--2---:R-:W-:-:S03]  /*00a0*/  IMAD R3, R3, UR6, R2 ;  /* 0x0000000603037c24 */ /* 0x004fc6000f8e0202 */
[----:B---3--:R-:W-:-:S04]  /*00b0*/  ISETP.GE.U32.AND P0, PT, R0, R5, PT ;  /* 0x000000050000720c */ /* 0x008fc80003f06070 */
[----:B------:R-:W-:-:S13]  /*00c0*/  ISETP.GE.U32.OR P0, PT, R3, R4, P0 ;  /* 0x000000040300720c */ /* 0x000fda0000706470 */
[----:B------:R-:W-:Y:S05]  /*00d0*/  @P0 EXIT ;  /* 0x000000000000094d */ /* 0x000fea0003800000 */
[----:B------:R-:W0:Y:S01]  /*00e0*/  LDC R2, c[0x0][0x388] ;  /* 0x0000e200ff027b82 */ /* 0x000e220000000800 */
[----:B------:R-:W1:Y:S01]  /*00f0*/  LDCU.64 UR6, c[0x0][0x358] ;  /* 0x00006b00ff0677ac */ /* 0x000e620008000a00 */
[----:B------:R-:W-:Y:S01]  /*0100*/  HFMA2 R24, -RZ, RZ, 0, 0 ;  /* 0x00000000ff187431 */ /* 0x000fe200000001ff */
[----:B0-----:R-:W-:-:S13]  /*0110*/  ISETP.GE.AND P0, PT, R2, 0x1, PT ;  /* 0x000000010200780c */ /* 0x001fda0003f06270 */
[----:B-1----:R-:W-:Y:S05]  /*0120*/  @!P0 BRA `(.L_x_0) ;  /* 0x0000000800bc8947 */ /* 0x002fea0003800000 */
[C---:B------:R-:W-:Y:S02]  /*0130*/  ISETP.GE.U32.AND P1, PT, R2.reuse, 0x8, PT ;  /* 0x000000080200780c */ /* 0x040fe40003f26070 */
[----:B------:R-:W-:Y:S02]  /*0140*/  LOP3.LUT R6, R2, 0x7, RZ, 0xc0, !PT ;  /* 0x0000000702067812 */ /* 0x000fe400078ec0ff */
[----:B------:R-:W-:Y:S02]  /*0150*/  MOV R24, RZ ;  /* 0x000000ff00187202 */ /* 0x000fe40000000f00 */
[----:B------:R-:W-:Y:S02]  /*0160*/  ISETP.NE.AND P0, PT, R6, RZ, PT ;  /* 0x000000ff0600720c */ /* 0x000fe40003f05270 */
[----:B------:R-:W-:-:S05]  /*0170*/  MOV R7, RZ ;  /* 0x000000ff00077202 */ /* 0x000fca0000000f00 */
[----:B------:R-:W-:Y:S06]  /*0180*/  @!P1 BRA `(.L_x_1) ;  /* 0x0000000400649947 */ /* 0x000fec0003800000 */
[----:B------:R-:W-:Y:S01]  /*0190*/  LOP3.LUT R7, R2, 0x7ffffff8, RZ, 0xc0, !PT ;  /* 0x7ffffff802077812 */ /* 0x000fe200078ec0ff */
[C---:B------:R-:W-:Y:S01]  /*01a0*/  IMAD R10, R5.reuse, 0x3, R0 ;  /* 0x00000003050a7824 */ /* 0x040fe200078e0200 */
[C---:B------:R-:W-:Y:S01]  /*01b0*/  IADD3 R4, PT, PT, R5.reuse, UR4, R8 ;  /* 0x0000000405047c10 */ /* 0x040fe2000fffe008 */
[C-C-:B------:R-:W-:Y:S01]  /*01c0*/  IMAD R14, R5.reuse, 0x5, R0.reuse ;  /* 0x00000005050e7824 */ /* 0x140fe200078e0200 */
[CC--:B------:R-:W-:Y:S01]  /*01d0*/  LEA R8, R5.reuse, R0.reuse, 0x1 ;  /* 0x0000000005087211 */ /* 0x0c0fe200078e08ff */
[C-C-:B------:R-:W-:Y:S01]  /*01e0*/  IMAD R9, R5.reuse, 0x6, R0.reuse ;  /* 0x0000000605097824 */ /* 0x140fe200078e0200 */
[C---:B------:R-:W-:Y:S01]  /*01f0*/  LEA R12, R5.reuse, R0, 0x2 ;  /* 0x00000000050c7211 */ /* 0x040fe200078e10ff */
[----:B------:R-:W-:Y:S01]  /*0200*/  IMAD R11, R5, 0x7, R0 ;  /* 0x00000007050b7824 */ /* 0x000fe200078e0200 */
[----:B------:R-:W-:Y:S01]  /*0210*/  MOV R24, RZ ;  /* 0x000000ff00187202 */ /* 0x000fe20000000f00 */
[----:B------:R-:W-:Y:S01]  /*0220*/  IMAD R15, R3, R2, 0x3 ;  /* 0x00000003030f7424 */ /* 0x000fe200078e0202 */
[----:B------:R-:W-:-:S02]  /*0230*/  MOV R13, R0 ;  /* 0x00000000000d7202 */ /* 0x000fc40000000f00 */
[----:B------:R-:W-:-:S07]  /*0240*/  IADD3 R25, PT, PT, -R7, RZ, RZ ;  /* 0x000000ff07197210 */ /* 0x000fce0007ffe1ff */
.L_x_2:
[----:B------:R-:W0:Y:S01]  /*0250*/  LDC.64 R20, c[0x0][0x390] ;  /* 0x0000e400ff147b82 */ /* 0x000e220000000a00 */
[----:B------:R-:W-:-:S07]  /*0260*/  IADD3 R29, PT, PT, R15, -0x3, RZ ;  /* 0xfffffffd0f1d7810 */ /* 0x000fce0007ffe0ff */
[----:B------:R-:W1:Y:S01]  /*0270*/  LDC.64 R16, c[0x0][0x398] ;  /* 0x0000e600ff107b82 */ /* 0x000e620000000a00 */
[----:B0-----:R-:W-:-:S06]  /*0280*/  IMAD.WIDE.U32 R28, R29, 0x2, R20 ;  /* 0x000000021d1c7825 */ /* 0x001fcc00078e0014 */
[----:B------:R-:W2:Y:S01]  /*0290*/  LDG.E.U16 R28, desc[UR6][R28.64] ;  /* 0x000000061c1c7981 */ /* 0x000ea2000c1e1500 */
[----:B-1----:R-:W-:-:S06]  /*02a0*/  IMAD.WIDE.U32 R26, R13, 0x2, R16 ;  /* 0x000000020d1a7825 */ /* 0x002fcc00078e0010 */
[----:B------:R0:W3:Y:S01]  /*02b0*/  LDG.E.U16 R26, desc[UR6][R26.64] ;  /* 0x000000061a1a7981 */ /* 0x0000e2000c1e1500 */
[C---:B------:R-:W-:Y:S02]  /*02c0*/  IADD3 R23, PT, PT, R15.reuse, -0x2, RZ ;  /* 0xfffffffe0f177810 */ /* 0x040fe40007ffe0ff */
[----:B0-----:R-:W-:Y:S01]  /*02d0*/  IADD3 R27, PT, PT, R15, -0x1, RZ ;  /* 0xffffffff0f1b7810 */ /* 0x001fe20007ffe0ff */
[----:B--2---:R-:W-:Y:S02]  /*02e0*/  HADD2.F32 R19, -RZ, R28.H0_H0 ;  /* 0x2000001cff137230 */ /* 0x004fe40000004100 */
[----:B---3--:R-:W-:-:S05]  /*02f0*/  HADD2.F32 R18, -RZ, R26.H0_H0 ;  /* 0x2000001aff127230 */ /* 0x008fca0000004100 */
[----:B------:R-:W-:Y:S01]  /*0300*/  FFMA R24, R19, R18, R24 ;  /* 0x0000001213187223 */ /* 0x000fe20000000018 */
[----:B------:R-:W-:-:S04]  /*0310*/  IMAD.WIDE.U32 R18, R23, 0x2, R20 ;  /* 0x0000000217127825 */ /* 0x000fc800078e0014 */
[--C-:B------:R-:W-:Y:S01]  /*0320*/  IMAD.WIDE.U32 R22, R4, 0x2, R16.reuse ;  /* 0x0000000204167825 */ /* 0x100fe200078e0010 */
[----:B------:R0:W2:Y:S03]  /*0330*/  LDG.E.U16 R26, desc[UR6][R18.64] ;  /* 0x00000006121a7981 */ /* 0x0000a6000c1e1500 */
[----:B------:R-:W-:Y:S02]  /*0340*/  IMAD.WIDE.U32 R28, R8, 0x2, R16 ;  /* 0x00000002081c7825 */ /* 0x000fe400078e0010 */
[----:B------:R-:W3:Y:S04]  /*0350*/  LDG.E.U16 R22, desc[UR6][R22.64] ;  /* 0x0000000616167981 */ /* 0x000ee8000c1e1500 */
[----:B------:R-:W4:Y:S01]  /*0360*/  LDG.E.U16 R28, desc[UR6][R28.64] ;  /* 0x000000061c1c7981 */ /* 0x000f22000c1e1500 */
[----:B0-----:R-:W-:-:S05]  /*0370*/  IMAD.WIDE.U32 R18, R27, 0x2, R20 ;  /* 0x000000021b127825 */ /* 0x001fca00078e0014 */
[----:B------:R0:W5:Y:S02]  /*0380*/  LDG.E.U16 R27, desc[UR6][R18.64] ;  /* 0x00000006121b7981 */ /* 0x000164000c1e1500 */
[----:B0-----:R-:W-:-:S05]  /*0390*/  IADD3 R19, PT, PT, R15, 0x1, RZ ;  /* 0x000000010f137810 */ /* 0x001fca0007ffe0ff */
[----:B------:R-:W-:-:S06]  /*03a0*/  IMAD.WIDE.U32 R18, R19, 0x2, R20 ;  /* 0x0000000213127825 */ /* 0x000fcc00078e0014 */
[----:B------:R-:W5:Y:S01]  /*03b0*/  LDG.E.U16 R18, desc[UR6][R18.64] ;  /* 0x0000000612127981 */ /* 0x000f62000c1e1500 */
[----:B--2---:R-:W-:Y:S02]  /*03c0*/  HADD2.F32 R26, -RZ, R26.H0_H0 ;  /* 0x2000001aff1a7230 */ /* 0x004fe40000004100 */
[----:B---3--:R-:W-:-:S05]  /*03d0*/  HADD2.F32 R23, -RZ, R22.H0_H0 ;  /* 0x20000016ff177230 */ /* 0x008fca0000004100 */
[----:B------:R-:W-:Y:S01]  /*03e0*/  FFMA R24, R26, R23, R24 ;  /* 0x000000171a187223 */ /* 0x000fe20000000018 */
[----:B----4-:R-:W-:Y:S02]  /*03f0*/  HADD2.F32 R26, -RZ, R28.H0_H0 ;  /* 0x2000001cff1a7230 */ /* 0x010fe40000004100 */
[----:B-----5:R-:W-:Y:S02]  /*0400*/  HADD2.F32 R27, -RZ, R27.H0_H0 ;  /* 0x2000001bff1b7230 */ /* 0x020fe40000004100 */
[----:B------:R-:W-:-:S04]  /*0410*/  IMAD.WIDE.U32 R22, R10, 0x2, R16 ;  /* 0x000000020a167825 */ /* 0x000fc800078e0010 */
[----:B------:R-:W-:Y:S01]  /*0420*/  FFMA R24, R27, R26, R24 ;  /* 0x0000001a1b187223 */ /* 0x000fe20000000018 */
[----:B------:R-:W-:Y:S01]  /*0430*/  IMAD.WIDE.U32 R26, R15, 0x2, R20 ;  /* 0x000000020f1a7825 */ /* 0x000fe200078e0014 */
[----:B------:R0:W2:Y:S05]  /*0440*/  LDG.E.U16 R28, desc[UR6][R22.64] ;  /* 0x00000006161c7981 */ /* 0x0000aa000c1e1500 */
[----:B------:R1:W3:Y:S01]  /*0450*/  LDG.E.U16 R26, desc[UR6][R26.64] ;  /* 0x000000061a1a7981 */ /* 0x0002e2000c1e1500 */
[----:B0-----:R-:W-:-:S06]  /*0460*/  IMAD.WIDE.U32 R22, R12, 0x2, R16 ;  /* 0x000000020c167825 */ /* 0x001fcc00078e0010 */
[----:B------:R0:W4:Y:S01]  /*0470*/  LDG.E.U16 R22, desc[UR6][R22.64] ;  /* 0x0000000616167981 */ /* 0x000122000c1e1500 */
[C---:B-1----:R-:W-:Y:S02]  /*0480*/  IADD3 R27, PT, PT, R15.reuse, 0x2, RZ ;  /* 0x000000020f1b7810 */ /* 0x042fe40007ffe0ff */
[----:B0-----:R-:W-:Y:S01]  /*0490*/  IADD3 R23, PT, PT, R15, 0x4, RZ ;  /* 0x000000040f177810 */ /* 0x001fe20007ffe0ff */
[----:B--2---:R-:W-:Y:S02]  /*04a0*/  HADD2.F32 R28, -RZ, R28.H0_H0 ;  /* 0x2000001cff1c7230 */ /* 0x004fe40000004100 */
[----:B---3--:R-:W-:-:S05]  /*04b0*/  HADD2.F32 R29, -RZ, R26.H0_H0 ;  /* 0x2000001aff1d7230 */ /* 0x008fca0000004100 */
[----:B------:R-:W-:Y:S01]  /*04c0*/  FFMA R24, R29, R28, R24 ;  /* 0x0000001c1d187223 */ /* 0x000fe20000000018 */
[----:B------:R-:W-:Y:S02]  /*04d0*/  HADD2.F32 R29, -RZ, R18.H0_H0 ;  /* 0x20000012ff1d7230 */ /* 0x000fe40000004100 */
[----:B------:R-:W-:-:S04]  /*04e0*/  IMAD.WIDE.U32 R18, R27, 0x2, R20 ;  /* 0x000000021b127825 */ /* 0x000fc800078e0014 */
[----:B----4-:R-:W-:Y:S01]  /*04f0*/  HADD2.F32 R26, -RZ, R22.H0_H0 ;  /* 0x20000016ff1a7230 */ /* 0x010fe20000004100 */
[----:B------:R-:W-:-:S04]  /*0500*/  IADD3 R28, PT, PT, R15, 0x3, RZ ;  /* 0x000000030f1c7810 */ /* 0x000fc80007ffe0ff */
[----:B------:R-:W-:Y:S02]  /*0510*/  FFMA R26, R29, R26, R24 ;  /* 0x0000001a1d1a7223 */ /* 0x000fe40000000018 */
[----:B------:R0:W2:Y:S01]  /*0520*/  LDG.E.U16 R24, desc[UR6][R18.64] ;  /* 0x0000000612187981 */ /* 0x0000a2000c1e1500 */
[----:B------:R-:W-:-:S04]  /*0530*/  IMAD.WIDE.U32 R28, R28, 0x2, R20 ;  /* 0x000000021c1c7825 */ /* 0x000fc800078e0014 */
[----:B------:R-:W-:Y:S01]  /*0540*/  IMAD.WIDE.U32 R20, R23, 0x2, R20 ;  /* 0x0000000217147825 */ /* 0x000fe200078e0014 */
[----:B------:R-:W3:Y:S03]  /*0550*/  LDG.E.U16 R27, desc[UR6][R28.64] ;  /* 0x000000061c1b7981 */ /* 0x000ee6000c1e1500 */
[--C-:B0-----:R-:W-:Y:S02]  /*0560*/  IMAD.WIDE.U32 R18, R14, 0x2, R16.reuse ;  /* 0x000000020e127825 */ /* 0x101fe400078e0010 */
[----:B------:R-:W4:Y:S02]  /*0570*/  LDG.E.U16 R20, desc[UR6][R20.64] ;  /* 0x0000000614147981 */ /* 0x000f24000c1e1500 */
[--C-:B------:R-:W-:Y:S02]  /*0580*/  IMAD.WIDE.U32 R22, R9, 0x2, R16.reuse ;  /* 0x0000000209167825 */ /* 0x100fe400078e0010 */
[----:B------:R-:W5:Y:S02]  /*0590*/  LDG.E.U16 R18, desc[UR6][R18.64] ;  /* 0x0000000612127981 */ /* 0x000f64000c1e1500 */
[----:B------:R-:W-:-:S02]  /*05a0*/  IMAD.WIDE.U32 R16, R11, 0x2, R16 ;  /* 0x000000020b107825 */ /* 0x000fc400078e0010 */
[----:B------:R-:W4:Y:S04]  /*05b0*/  LDG.E.U16 R22, desc[UR6][R22.64] ;  /* 0x0000000616167981 */ /* 0x000f28000c1e1500 */
[----:B------:R-:W4:Y:S01]  /*05c0*/  LDG.E.U16 R16, desc[UR6][R16.64] ;  /* 0x0000000610107981 */ /* 0x000f22000c1e1500 */
[----:B------:R-:W-:-:S04]  /*05d0*/  IADD3 R25, PT, PT, R25, 0x8, RZ ;  /* 0x0000000819197810 */ /* 0x000fc80007ffe0ff */
[----:B------:R-:W-:Y:S02]  /*05e0*/  ISETP.NE.AND P1, PT, R25, RZ, PT ;  /* 0x000000ff1900720c */ /* 0x000fe40003f25270 */
[----:B------:R-:W-:Y:S02]  /*05f0*/  IADD3 R15, PT, PT, R15, 0x8, RZ ;  /* 0x000000080f0f7810 */ /* 0x000fe40007ffe0ff */
[C---:B------:R-:W-:Y:S02]  /*0600*/  LEA R4, R5.reuse, R4, 0x3 ;  /* 0x0000000405047211 */ /* 0x040fe400078e18ff */
[C---:B------:R-:W-:Y:S02]  /*0610*/  LEA R8, R5.reuse, R8, 0x3 ;  /* 0x0000000805087211 */ /* 0x040fe400078e18ff */
[C---:B------:R-:W-:Y:S02]  /*0620*/  LEA R10, R5.reuse, R10, 0x3 ;  /* 0x0000000a050a7211 */ /* 0x040fe400078e18ff */
[----:B------:R-:W-:-:S02]  /*0630*/  LEA R12, R5, R12, 0x3 ;  /* 0x0000000c050c7211 */ /* 0x000fc400078e18ff */
[C---:B------:R-:W-:Y:S02]  /*0640*/  LEA R14, R5.reuse, R14, 0x3 ;  /* 0x0000000e050e7211 */ /* 0x040fe400078e18ff */
[C---:B------:R-:W-:Y:S02]  /*0650*/  LEA R9, R5.reuse, R9, 0x3 ;  /* 0x0000000905097211 */ /* 0x040fe400078e18ff */
[C---:B------:R-:W-:Y:S02]  /*0660*/  LEA R11, R5.reuse, R11, 0x3 ;  /* 0x0000000b050b7211 */ /* 0x040fe400078e18ff */
[----:B------:R-:W-:Y:S01]  /*0670*/  LEA R13, R5, R13, 0x3 ;  /* 0x0000000d050d7211 */ /* 0x000fe200078e18ff */
[----:B--2---:R-:W-:Y:S02]  /*0680*/  HADD2.F32 R24, -RZ, R24.H0_H0 ;  /* 0x20000018ff187230 */ /* 0x004fe40000004100 */
[----:B---3--:R-:W-:Y:S02]  /*0690*/  HADD2.F32 R27, -RZ, R27.H0_H0 ;  /* 0x2000001bff1b7230 */ /* 0x008fe40000004100 */
[----:B-----5:R-:W-:-:S02]  /*06a0*/  HADD2.F32 R29, -RZ, R18.H0_H0 ;  /* 0x20000012ff1d7230 */ /* 0x020fc40000004100 */
[----:B----4-:R-:W-:-:S03]  /*06b0*/  HADD2.F32 R28, -RZ, R22.H0_H0 ;  /* 0x20000016ff1c7230 */ /* 0x010fc60000004100 */
[----:B------:R-:W-:Y:S01]  /*06c0*/  FFMA R24, R24, R29, R26 ;  /* 0x0000001d18187223 */ /* 0x000fe2000000001a */
[----:B------:R-:W-:Y:S02]  /*06d0*/  HADD2.F32 R19, -RZ, R20.H0_H0 ;  /* 0x20000014ff137230 */ /* 0x000fe40000004100 */
[----:B------:R-:W-:Y:S02]  /*06e0*/  HADD2.F32 R18, -RZ, R16.H0_H0 ;  /* 0x20000010ff127230 */ /* 0x000fe40000004100 */
[----:B------:R-:W-:-:S04]  /*06f0*/  FFMA R24, R27, R28, R24 ;  /* 0x0000001c1b187223 */ /* 0x000fc80000000018 */
[----:B------:R-:W-:Y:S01]  /*0700*/  FFMA R24, R19, R18, R24 ;  /* 0x0000001213187223 */ /* 0x000fe20000000018 */
[----:B------:R-:W-:Y:S06]  /*0710*/  @P1 BRA `(.L_x_2) ;  /* 0xfffffff800cc1947 */ /* 0x000fec000383ffff */
.L_x_1:
[----:B------:R-:W-:Y:S05]  /*0720*/  @!P0 BRA `(.L_x_0) ;  /* 0x00000004003c8947 */ /* 0x000fea0003800000 */
[----:B------:R-:W-:Y:S02]  /*0730*/  ISETP.GE.U32.AND P0, PT, R6, 0x4, PT ;  /* 0x000000040600780c */ /* 0x000fe40003f06070 */
[----:B------:R-:W-:-:S04]  /*0740*/  LOP3.LUT R22, R2, 0x3, RZ, 0xc0, !PT ;  /* 0x0000000302167812 */ /* 0x000fc800078ec0ff */
[----:B------:R-:W-:-:S07]  /*0750*/  ISETP.NE.AND P1, PT, R22, RZ, PT ;  /* 0x000000ff1600720c */ /* 0x000fce0003f25270 */
[----:B------:R-:W-:Y:S06]  /*0760*/  @!P0 BRA `(.L_x_3) ;  /* 0x00000000009c8947 */ /* 0x000fec0003800000 */
[----:B------:R-:W0:Y:S01]  /*0770*/  LDC.64 R8, c[0x0][0x398] ;  /* 0x0000e600ff087b82 */ /* 0x000e220000000a00 */
[----:B------:R-:W-:Y:S02]  /*0780*/  IMAD R13, R3, R2, R7 ;  /* 0x00000002030d7224 */ /* 0x000fe400078e0207 */
[----:B------:R-:W-:-:S03]  /*0790*/  IMAD R6, R7, R5, R0 ;  /* 0x0000000507067224 */ /* 0x000fc600078e0200 */
[C---:B------:R-:W-:Y:S02]  /*07a0*/  IADD3 R21, PT, PT, R13.reuse, 0x1, RZ ;  /* 0x000000010d157810 */ /* 0x040fe40007ffe0ff */
[----:B------:R-:W1:Y:S01]  /*07b0*/  LDC.64 R10, c[0x0][0x390] ;  /* 0x0000e400ff0a7b82 */ /* 0x000e620000000a00 */
[C---:B------:R-:W-:Y:S02]  /*07c0*/  IADD3 R15, PT, PT, R13.reuse, 0x2, RZ ;  /* 0x000000020d0f7810 */ /* 0x040fe40007ffe0ff */
[----:B------:R-:W-:Y:S01]  /*07d0*/  IADD3 R23, PT, PT, R13, 0x3, RZ ;  /* 0x000000030d177810 */ /* 0x000fe20007ffe0ff */
[C---:B0-----:R-:W-:Y:S01]  /*07e0*/  IMAD.WIDE.U32 R18, R6.reuse, 0x2, R8 ;  /* 0x0000000206127825 */ /* 0x041fe200078e0008 */
[----:B------:R-:W-:-:S04]  /*07f0*/  IADD3 R6, PT, PT, R6, R5, RZ ;  /* 0x0000000506067210 */ /* 0x000fc80007ffe0ff */
[CC--:B------:R-:W-:Y:S01]  /*0800*/  IADD3 R14, PT, PT, R6.reuse, R5.reuse, RZ ;  /* 0x00000005060e7210 */ /* 0x0c0fe20007ffe0ff */
[--C-:B-1----:R-:W-:Y:S01]  /*0810*/  IMAD.WIDE.U32 R26, R13, 0x2, R10.reuse ;  /* 0x000000020d1a7825 */ /* 0x102fe200078e000a */
[----:B------:R-:W2:Y:S03]  /*0820*/  LDG.E.U16 R18, desc[UR6][R18.64] ;  /* 0x0000000612127981 */ /* 0x000ea6000c1e1500 */
[----:B------:R-:W-:Y:S01]  /*0830*/  IMAD.WIDE.U32 R20, R21, 0x2, R10 ;  /* 0x0000000215147825 */ /* 0x000fe200078e000a */
[----:B------:R-:W3:Y:S03]  /*0840*/  LDG.E.U16 R4, desc[UR6][R26.64] ;  /* 0x000000061a047981 */ /* 0x000ee6000c1e1500 */
[----:B------:R-:W-:Y:S01]  /*0850*/  IMAD.WIDE.U32 R16, R6, 0x2, R8 ;  /* 0x0000000206107825 */ /* 0x000fe200078e0008 */
[----:B------:R-:W-:Y:S01]  /*0860*/  IADD3 R25, PT, PT, R14, R5, RZ ;  /* 0x000000050e197210 */ /* 0x000fe20007ffe0ff */
[----:B------:R-:W4:Y:S02]  /*0870*/  LDG.E.U16 R20, desc[UR6][R20.64] ;  /* 0x0000000614147981 */ /* 0x000f24000c1e1500 */
[----:B------:R-:W-:-:S02]  /*0880*/  IMAD.WIDE.U32 R12, R15, 0x2, R10 ;  /* 0x000000020f0c7825 */ /* 0x000fc400078e000a */
[----:B------:R-:W5:Y:S02]  /*0890*/  LDG.E.U16 R16, desc[UR6][R16.64] ;  /* 0x0000000610107981 */ /* 0x000f64000c1e1500 */
[----:B------:R-:W-:Y:S02]  /*08a0*/  IMAD.WIDE.U32 R14, R14, 0x2, R8 ;  /* 0x000000020e0e7825 */ /* 0x000fe400078e0008 */
[----:B------:R-:W5:Y:S02]  /*08b0*/  LDG.E.U16 R12, desc[UR6][R12.64] ;  /* 0x000000060c0c7981 */ /* 0x000f64000c1e1500 */
[----:B------:R-:W-:Y:S02]  /*08c0*/  IMAD.WIDE.U32 R10, R23, 0x2, R10 ;  /* 0x00000002170a7825 */ /* 0x000fe400078e000a */
[----:B------:R-:W5:Y:S02]  /*08d0*/  LDG.E.U16 R14, desc[UR6][R14.64] ;  /* 0x000000060e0e7981 */ /* 0x000f64000c1e1500 */
[----:B------:R-:W-:-:S02]  /*08e0*/  IMAD.WIDE.U32 R8, R25, 0x2, R8 ;  /* 0x0000000219087825 */ /* 0x000fc400078e0008 */
[----:B------:R-:W5:Y:S04]  /*08f0*/  LDG.E.U16 R10, desc[UR6][R10.64] ;  /* 0x000000060a0a7981 */ /* 0x000f68000c1e1500 */
[----:B------:R-:W5:Y:S01]  /*0900*/  LDG.E.U16 R8, desc[UR6][R8.64] ;  /* 0x0000000608087981 */ /* 0x000f62000c1e1500 */
[----:B------:R-:W-:Y:S01]  /*0910*/  IADD3 R7, PT, PT, R7, 0x4, RZ ;  /* 0x0000000407077810 */ /* 0x000fe20007ffe0ff */
[----:B--2---:R-:W-:Y:S02]  /*0920*/  HADD2.F32 R18, -RZ, R18.H0_H0 ;  /* 0x20000012ff127230 */ /* 0x004fe40000004100 */
[----:B---3--:R-:W-:Y:S02]  /*0930*/  HADD2.F32 R19, -RZ, R4.H0_H0 ;  /* 0x20000004ff137230 */ /* 0x008fe40000004100 */
[----:B----4-:R-:W-:-:S03]  /*0940*/  HADD2.F32 R21, -RZ, R20.H0_H0 ;  /* 0x20000014ff157230 */ /* 0x010fc60000004100 */
[----:B------:R-:W-:Y:S01]  /*0950*/  FFMA R18, R19, R18, R24 ;  /* 0x0000001213127223 */ /* 0x000fe20000000018 */
[----:B-----5:R-:W-:Y:S02]  /*0960*/  HADD2.F32 R4, -RZ, R16.H0_H0 ;  /* 0x20000010ff047230 */ /* 0x020fe40000004100 */
[----:B------:R-:W-:-:S03]  /*0970*/  HADD2.F32 R17, -RZ, R12.H0_H0 ;  /* 0x2000000cff117230 */ /* 0x000fc60000004100 */
[----:B------:R-:W-:Y:S01]  /*0980*/  FFMA R4, R21, R4, R18 ;  /* 0x0000000415047223 */ /* 0x000fe20000000012 */
[----:B------:R-:W-:Y:S02]  /*0990*/  HADD2.F32 R6, -RZ, R14.H0_H0 ;  /* 0x2000000eff067230 */ /* 0x000fe40000004100 */
[----:B------:R-:W-:-:S03]  /*09a0*/  HADD2.F32 R13, -RZ, R10.H0_H0 ;  /* 0x2000000aff0d7230 */ /* 0x000fc60000004100 */
[----:B------:R-:W-:Y:S01]  /*09b0*/  FFMA R4, R17, R6, R4 ;  /* 0x0000000611047223 */ /* 0x000fe20000000004 */
[----:B------:R-:W-:-:S05]  /*09c0*/  HADD2.F32 R24, -RZ, R8.H0_H0 ;  /* 0x20000008ff187230 */ /* 0x000fca0000004100 */
[----:B------:R-:W-:-:S07]  /*09d0*/  FFMA R24, R13, R24, R4 ;  /* 0x000000180d187223 */ /* 0x000fce0000000004 */
.L_x_3:
[----:B------:R-:W-:Y:S05]  /*09e0*/  @!P1 BRA `(.L_x_0) ;  /* 0x00000000008c9947 */ /* 0x000fea0003800000 */
[----:B------:R-:W0:Y:S01]  /*09f0*/  LDC.64 R16, c[0x0][0x390] ;  /* 0x0000e400ff107b82 */ /* 0x000e220000000a00 */
[----:B------:R-:W-:Y:S02]  /*0a00*/  ISETP.NE.AND P0, PT, R22, 0x1, PT ;  /* 0x000000011600780c */ /* 0x000fe40003f05270 */
[----:B------:R-:W-:-:S04]  /*0a10*/  LOP3.LUT R4, R2, 0x1, RZ, 0xc0, !PT ;  /* 0x0000000102047812 */ /* 0x000fc800078ec0ff */
[----:B------:R-:W-:Y:S01]  /*0a20*/  ISETP.NE.U32.AND P1, PT, R4, 0x1, PT ;  /* 0x000000010400780c */ /* 0x000fe20003f25070 */
[----:B------:R-:W1:Y:S06]  /*0a30*/  LDC.64 R12, c[0x0][0x398] ;  /* 0x0000e600ff0c7b82 */ /* 0x000e6c0000000a00 */
[----:B------:R-:W-:Y:S02]  /*0a40*/  @P0 IMAD R15, R3, R2, R7 ;  /* 0x00000002030f0224 */ /* 0x000fe400078e0207 */
[----:B------:R-:W2:Y:S01]  /*0a50*/  LDC.64 R10, c[0x0][0x390] ;  /* 0x0000e400ff0a7b82 */ /* 0x000ea20000000a00 */
[C---:B------:R-:W-:Y:S01]  /*0a60*/  @P0 IMAD R14, R7.reuse, R5, R0 ;  /* 0x00000005070e0224 */ /* 0x040fe200078e0200 */
[----:B------:R-:W-:-:S02]  /*0a70*/  @P0 IADD3 R7, PT, PT, R7, 0x2, RZ ;  /* 0x0000000207070810 */ /* 0x000fc40007ffe0ff */
[C---:B------:R-:W-:Y:S02]  /*0a80*/  @P0 IADD3 R21, PT, PT, R15.reuse, 0x1, RZ ;  /* 0x000000010f150810 */ /* 0x040fe40007ffe0ff */
[----:B------:R-:W-:Y:S02]  /*0a90*/  @P0 IADD3 R23, PT, PT, R14, R5, RZ ;  /* 0x000000050e170210 */ /* 0x000fe40007ffe0ff */
[----:B------:R-:W3:Y:S01]  /*0aa0*/  LDC.64 R8, c[0x0][0x398] ;  /* 0x0000e600ff087b82 */ /* 0x000ee20000000a00 */
[----:B0-----:R-:W-:-:S04]  /*0ab0*/  @P0 IMAD.WIDE.U32 R18, R15, 0x2, R16 ;  /* 0x000000020f120825 */ /* 0x001fc800078e0010 */
[----:B------:R-:W-:Y:S01]  /*0ac0*/  @P0 IMAD.WIDE.U32 R16, R21, 0x2, R16 ;  /* 0x0000000215100825 */ /* 0x000fe200078e0010 */
[----:B------:R-:W4:Y:S03]  /*0ad0*/  @P0 LDG.E.U16 R4, desc[UR6][R18.64] ;  /* 0x0000000612040981 */ /* 0x000f26000c1e1500 */
[----:B-1----:R-:W-:Y:S02]  /*0ae0*/  @P0 IMAD.WIDE.U32 R14, R14, 0x2, R12 ;  /* 0x000000020e0e0825 */ /* 0x002fe400078e000c */
[----:B------:R-:W5:Y:S02]  /*0af0*/  @P0 LDG.E.U16 R16, desc[UR6][R16.64] ;  /* 0x0000000610100981 */ /* 0x000f64000c1e1500 */
[----:B------:R-:W-:Y:S02]  /*0b00*/  @!P1 IMAD R21, R3, R2, R7 ;  /* 0x0000000203159224 */ /* 0x000fe400078e0207 */
[----:B------:R-:W-:Y:S01]  /*0b10*/  @P0 IMAD.WIDE.U32 R12, R23, 0x2, R12 ;  /* 0x00000002170c0825 */ /* 0x000fe200078e000c */
[----:B------:R-:W5:Y:S03]  /*0b20*/  @P0 LDG.E.U16 R14, desc[UR6][R14.64] ;  /* 0x000000060e0e0981 */ /* 0x000f66000c1e1500 */
[----:B------:R-:W-:-:S02]  /*0b30*/  @!P1 IMAD R7, R7, R5, R0 ;  /* 0x0000000507079224 */ /* 0x000fc400078e0200 */
[----:B--2---:R-:W-:Y:S01]  /*0b40*/  @!P1 IMAD.WIDE.U32 R10, R21, 0x2, R10 ;  /* 0x00000002150a9825 */ /* 0x004fe200078e000a */
[----:B------:R-:W2:Y:S03]  /*0b50*/  @P0 LDG.E.U16 R12, desc[UR6][R12.64] ;  /* 0x000000060c0c0981 */ /* 0x000ea6000c1e1500 */
[----:B---3--:R-:W-:Y:S02]  /*0b60*/  @!P1 IMAD.WIDE.U32 R8, R7, 0x2, R8 ;  /* 0x0000000207089825 */ /* 0x008fe400078e0008 */
[----:B------:R-:W3:Y:S04]  /*0b70*/  @!P1 LDG.E.U16 R10, desc[UR6][R10.64] ;  /* 0x000000060a0a9981 */ /* 0x000ee8000c1e1500 */
[----:B------:R-:W3:Y:S01]  /*0b80*/  @!P1 LDG.E.U16 R8, desc[UR6][R8.64] ;  /* 0x0000000608089981 */ /* 0x000ee2000c1e1500 */
[----:B----4-:R-:W-:-:S02]  /*0b90*/  @P0 HADD2.F32 R7, -RZ, R4.H0_H0 ;  /* 0x20000004ff070230 */ /* 0x010fc40000004100 */
[----:B-----5:R-:W-:Y:S02]  /*0ba0*/  @P0 HADD2.F32 R19, -RZ, R16.H0_H0 ;  /* 0x20000010ff130230 */ /* 0x020fe40000004100 */
[----:B------:R-:W-:-:S05]  /*0bb0*/  @P0 HADD2.F32 R2, -RZ, R14.H0_H0 ;  /* 0x2000000eff020230 */ /* 0x000fca0000004100 */
[----:B------:R-:W-:Y:S01]  /*0bc0*/  @P0 FFMA R4, R7, R2, R24 ;  /* 0x0000000207040223 */ /* 0x000fe20000000018 */
[----:B--2---:R-:W-:Y:S02]  /*0bd0*/  @P0 HADD2.F32 R6, -RZ, R12.H0_H0 ;  /* 0x2000000cff060230 */ /* 0x004fe40000004100 */
[----:B---3--:R-:W-:-:S03]  /*0be0*/  @!P1 HADD2.F32 R7, -RZ, R10.H0_H0 ;  /* 0x2000000aff079230 */ /* 0x008fc60000004100 */
[----:B------:R-:W-:Y:S01]  /*0bf0*/  @P0 FFMA R24, R19, R6, R4 ;  /* 0x0000000613180223 */ /* 0x000fe20000000004 */
[----:B------:R-:W-:-:S05]  /*0c00*/  @!P1 HADD2.F32 R2, -RZ, R8.H0_H0 ;  /* 0x20000008ff029230 */ /* 0x000fca0000004100 */
[----:B------:R-:W-:-:S07]  /*0c10*/  @!P1 FFMA R24, R7, R2, R24 ;  /* 0x0000000207189223 */ /* 0x000fce0000000018 */
.L_x_0:
[----:B------:R-:W0:Y:S01]  /*0c20*/  LDC.64 R6, c[0x0][0x3a8] ;  /* 0x0000ea00ff067b82 */ /* 0x000e220000000a00 */
[----:B------:R-:W-:Y:S01]  /*0c30*/  IMAD R3, R3, R5, R0 ;  /* 0x0000000503037224 */ /* 0x000fe200078e0200 */
[----:B------:R-:W1:Y:S01]  /*0c40*/  LDCU UR5, c[0x0][0x3a0] ;  /* 0x00007400ff0577ac */ /* 0x000e620008000800 */
[----:B------:R-:W2:Y:S02]  /*0c50*/  LDCU UR8, c[0x0][0x38c] ;  /* 0x00007180ff0877ac */ /* 0x000ea40008000800 */
[----:B0-----:R-:W-:-:S05]  /*0c60*/  IMAD.WIDE.U32 R2, R3, 0x4, R6 ;  /* 0x0000000403027825 */ /* 0x001fca00078e0006 */
[----:B------:R-:W1:Y:S02]  /*0c70*/  LDG.E R0, desc[UR6][R2.64] ;  /* 0x0000000602007981 */ /* 0x000e64000c1e1900 */
[----:B-1----:R-:W-:-:S04]  /*0c80*/  FMUL R5, R0, UR5 ;  /* 0x0000000500057c20 */ /* 0x002fc80008400000 */
[----:B--2---:R-:W-:-:S05]  /*0c90*/  FFMA R5, R24, UR8, R5 ;  /* 0x0000000818057c23 */ /* 0x004fca0008000005 */
[----:B------:R-:W-:Y:S01]  /*0ca0*/  STG.E desc[UR6][R2.64], R5 ;  /* 0x0000000502007986 */ /* 0x000fe2000c101906 */
[----:B------:R-:W-:Y:S05]  /*0cb0*/  EXIT ;  /* 0x000000000000794d */ /* 0x000fea0003800000 */
.L_x_4:
[----:B------:R-:W-:-:S00]  /*0cc0*/  BRA `(.L_x_4) ;  /* 0xfffffffc00fc7947 */ /* 0x000fc0000383ffff */
[----:B------:R-:W-:-:S00]  /*0cd0*/  NOP ;  /* 0x0000000000007918 */ /* 0x000fc00000000000 */
        /* <DEDUP_REMOVED lines=10> */
.L_x_5:


//--------------------- .nv.shared.reserved.0     --------------------------
	.section	.nv.shared.reserved.0,"aw",@nobits
	.weak		__nv_reservedSMEM_offset_0_alias
	.size		__nv_reservedSMEM_offset_0_alias, 0, 64
	.other		__nv_reservedSMEM_offset_0_alias,@"STO_CUDA_RESERVED_SHARED STV_DEFAULT"
__nv_reservedSMEM_offset_0_alias:
	.zero		0
	.zero		64


//--------------------- .nv.constant0._Z7kernel1iiifPK6__halfS1_fPf --------------------------
	.section	.nv.constant0._Z7kernel1iiifPK6__halfS1_fPf,"a",@progbits
	.sectionflags	@""
	.align	4
.nv.constant0._Z7kernel1iiifPK6__halfS1_fPf:
	.zero		944


//--------------------- SYMBOLS --------------------------

	.type		.nv.reservedSmem.offset0,@object
	.size		.nv.reservedSmem.offset0,0x4
